	.headerflags	@"EF_CUDA_TEXMODE_UNIFIED EF_CUDA_64BIT_ADDRESS EF_CUDA_ACCELERATORS EF_CUDA_SM90 EF_CUDA_VIRTUAL_SM(EF_CUDA_SM90)"
	.elftype	@"ET_EXEC"


//--------------------- .nv.info                  --------------------------
	.section	.nv.info,"",@"SHT_CUDA_INFO"
	.align	4


	//----- nvinfo : EIATTR_REGCOUNT
	.align		4
        /*0000*/ 	.byte	0x04, 0x2f
        /*0002*/ 	.short	(.L_3 - .L_2)
	.align		4
.L_2:
        /*0004*/ 	.word	index@(triton_poi_fused__native_batch_norm_legit_no_training_12)
        /*0008*/ 	.word	0x00000012


	//----- nvinfo : EIATTR_MIN_STACK_SIZE
	.align		4
.L_3:
        /*000c*/ 	.byte	0x04, 0x12
        /*000e*/ 	.short	(.L_5 - .L_4)
	.align		4
.L_4:
        /*0010*/ 	.word	index@(triton_poi_fused__native_batch_norm_legit_no_training_12)
        /*0014*/ 	.word	0x00000000


	//----- nvinfo : EIATTR_FRAME_SIZE
	.align		4
.L_5:
        /*0018*/ 	.byte	0x04, 0x11
        /*001a*/ 	.short	(.L_7 - .L_6)
	.align		4
.L_6:
        /*001c*/ 	.word	index@(triton_poi_fused__native_batch_norm_legit_no_training_12)
        /*0020*/ 	.word	0x00000000


	//----- nvinfo : EIATTR_MIN_STACK_SIZE
	.align		4
.L_7:
        /*0024*/ 	.byte	0x04, 0x12
        /*0026*/ 	.short	(.L_9 - .L_8)
	.align		4
.L_8:
        /*0028*/ 	.word	index@(triton_poi_fused__native_batch_norm_legit_no_training_12)
        /*002c*/ 	.word	0x00000000
.L_9:


//--------------------- .nv.info.triton_poi_fused__native_batch_norm_legit_no_training_12 --------------------------
	.section	.nv.info.triton_poi_fused__native_batch_norm_legit_no_training_12,"",@"SHT_CUDA_INFO"
	.sectionflags	@""
	.align	4


	//----- nvinfo : EIATTR_CUDA_API_VERSION
	.align		4
        /*0000*/ 	.byte	0x04, 0x37
        /*0002*/ 	.short	(.L_11 - .L_10)
.L_10:
        /*0004*/ 	.word	0x0000007c


	//----- nvinfo : EIATTR_KPARAM_INFO
	.align		4
.L_11:
        /*0008*/ 	.byte	0x04, 0x17
        /*000a*/ 	.short	(.L_13 - .L_12)
.L_12:
        /*000c*/ 	.word	0x00000000
        /*0010*/ 	.short	0x0006
        /*0012*/ 	.short	0x0030
        /*0014*/ 	.byte	0x00, 0xf0, 0x11, 0x00


	//----- nvinfo : EIATTR_KPARAM_INFO
	.align		4
.L_13:
        /*0018*/ 	.byte	0x04, 0x17
        /*001a*/ 	.short	(.L_15 - .L_14)
.L_14:
        /*001c*/ 	.word	0x00000000
        /*0020*/ 	.short	0x0005
        /*0022*/ 	.short	0x0028
        /*0024*/ 	.byte	0x00, 0xf4, 0x21, 0x00


	//----- nvinfo : EIATTR_KPARAM_INFO
	.align		4
.L_15:
        /*0028*/ 	.byte	0x04, 0x17
        /*002a*/ 	.short	(.L_17 - .L_16)
.L_16:
        /*002c*/ 	.word	0x00000000
        /*0030*/ 	.short	0x0004
        /*0032*/ 	.short	0x0020
        /*0034*/ 	.byte	0x00, 0xf4, 0x21, 0x00


	//----- nvinfo : EIATTR_KPARAM_INFO
	.align		4
.L_17:
        /*0038*/ 	.byte	0x04, 0x17
        /*003a*/ 	.short	(.L_19 - .L_18)
.L_18:
        /*003c*/ 	.word	0x00000000
        /*0040*/ 	.short	0x0003
        /*0042*/ 	.short	0x0018
        /*0044*/ 	.byte	0x00, 0xf4, 0x21, 0x00


	//----- nvinfo : EIATTR_KPARAM_INFO
	.align		4
.L_19:
        /*0048*/ 	.byte	0x04, 0x17
        /*004a*/ 	.short	(.L_21 - .L_20)
.L_20:
        /*004c*/ 	.word	0x00000000
        /*0050*/ 	.short	0x0002
        /*0052*/ 	.short	0x0010
        /*0054*/ 	.byte	0x00, 0xf4, 0x21, 0x00


	//----- nvinfo : EIATTR_KPARAM_INFO
	.align		4
.L_21:
        /*0058*/ 	.byte	0x04, 0x17
        /*005a*/ 	.short	(.L_23 - .L_22)
.L_22:
        /*005c*/ 	.word	0x00000000
        /*0060*/ 	.short	0x0001
        /*0062*/ 	.short	0x0008
        /*0064*/ 	.byte	0x00, 0xf4, 0x21, 0x00


	//----- nvinfo : EIATTR_KPARAM_INFO
	.align		4
.L_23:
        /*0068*/ 	.byte	0x04, 0x17
        /*006a*/ 	.short	(.L_25 - .L_24)
.L_24:
        /*006c*/ 	.word	0x00000000
        /*0070*/ 	.short	0x0000
        /*0072*/ 	.short	0x0000
        /*0074*/ 	.byte	0x00, 0xf4, 0x21, 0x00


	//----- nvinfo : EIATTR_SPARSE_MMA_MASK
	.align		4
.L_25:
        /*0078*/ 	.byte	0x03, 0x50
        /*007a*/ 	.short	0x0000


	//----- nvinfo : EIATTR_MAXREG_COUNT
	.align		4
        /*007c*/ 	.byte	0x03, 0x1b
        /*007e*/ 	.short	0x00ff


	//----- nvinfo : EIATTR_EXIT_INSTR_OFFSETS
	.align		4
        /*0080*/ 	.byte	0x04, 0x1c
        /*0082*/ 	.short	(.L_27 - .L_26)


	//   ....[0]....
.L_26:
        /*0084*/ 	.word	0x00000390


	//----- nvinfo : EIATTR_REQNTID
	.align		4
.L_27:
        /*0088*/ 	.byte	0x04, 0x10
        /*008a*/ 	.short	(.L_29 - .L_28)
.L_28:
        /*008c*/ 	.word	0x00000080
        /*0090*/ 	.word	0x00000001
        /*0094*/ 	.word	0x00000001


	//----- nvinfo : EIATTR_CBANK_PARAM_SIZE
	.align		4
.L_29:
        /*0098*/ 	.byte	0x03, 0x19
        /*009a*/ 	.short	0x0034


	//----- nvinfo : EIATTR_PARAM_CBANK
	.align		4
        /*009c*/ 	.byte	0x04, 0x0a
        /*009e*/ 	.short	(.L_31 - .L_30)
	.align		4
.L_30:
        /*00a0*/ 	.word	index@(.nv.constant0.triton_poi_fused__native_batch_norm_legit_no_training_12)
        /*00a4*/ 	.short	0x0210
        /*00a6*/ 	.short	0x0034


	//----- nvinfo : EIATTR_SW_WAR
	.align		4
.L_31:
        /*00a8*/ 	.byte	0x04, 0x36
        /*00aa*/ 	.short	(.L_33 - .L_32)
.L_32:
        /*00ac*/ 	.word	0x00000008
.L_33:


//--------------------- .nv.callgraph             --------------------------
	.section	.nv.callgraph,"",@"SHT_CUDA_CALLGRAPH"
	.align	4
	.sectionentsize	8
	.align		4
        /*0000*/ 	.word	0x00000000
	.align		4
        /*0004*/ 	.word	0xffffffff
	.align		4
        /*0008*/ 	.word	0x00000000
	.align		4
        /*000c*/ 	.word	0xfffffffe
	.align		4
        /*0010*/ 	.word	0x00000000
	.align		4
        /*0014*/ 	.word	0xfffffffd
	.align		4
        /*0018*/ 	.word	0x00000000
	.align		4
        /*001c*/ 	.word	0xfffffffc


//--------------------- .nv.constant4             --------------------------
	.section	.nv.constant4,"a",@progbits
	.align	8
	.align		8
.nv.constant4:
        /*0000*/ 	.dword	_$_str
	.align		8
        /*0008*/ 	.dword	_$_str_$_2


//--------------------- .text.triton_poi_fused__native_batch_norm_legit_no_training_12 --------------------------
	.section	.text.triton_poi_fused__native_batch_norm_legit_no_training_12,"ax",@progbits
	.align	128
        .global         triton_poi_fused__native_batch_norm_legit_no_training_12
        .type           triton_poi_fused__native_batch_norm_legit_no_training_12,@function
        .size           triton_poi_fused__native_batch_norm_legit_no_training_12,(.L_x_1 - triton_poi_fused__native_batch_norm_legit_no_training_12)
        .other          triton_poi_fused__native_batch_norm_legit_no_training_12,@"STO_CUDA_ENTRY STV_DEFAULT"
triton_poi_fused__native_batch_norm_legit_no_training_12:
.text.triton_poi_fused__native_batch_norm_legit_no_training_12:
[----:B------:R-:W-:Y:S01]  /*0000*/  LDC R1, c[0x0][0x28] ;  /* 0x00000a00ff017b82 */ /* 0x000fe20000000800 */
[----:B------:R-:W1:Y:S07]  /*0010*/  S2R R0, SR_TID.X ;  /* 0x0000000000007919 */ /* 0x000e6e0000002100 */
[----:B------:R-:W2:Y:S01]  /*0020*/  LDC.64 R2, c[0x0][0x220] ;  /* 0x00008800ff027b82 */ /* 0x000ea20000000a00 */
[----:B------:R-:W-:Y:S01]  /*0030*/  ULDC.64 UR4, c[0x0][0x208] ;  /* 0x0000820000047ab9 */ /* 0x000fe20000000a00 */
[----:B------:R-:W3:Y:S06]  /*0040*/  S2R R7, SR_CTAID.X ;  /* 0x0000000000077919 */ /* 0x000eec0000002500 */
[----:B------:R-:W4:Y:S08]  /*0050*/  LDC.64 R8, c[0x0][0x228] ;  /* 0x00008a00ff087b82 */ /* 0x000f300000000a00 */
[----:B------:R-:W5:Y:S01]  /*0060*/  LDC.64 R10, c[0x0][0x230] ;  /* 0x00008c00ff0a7b82 */ /* 0x000f620000000a00 */
[----:B-1----:R-:W-:-:S02]  /*0070*/  SHF.L.U32 R0, R0, 0x1, RZ ;  /* 0x0000000100007819 */ /* 0x002fc400000006ff */
[----:B---3--:R-:W-:Y:S02]  /*0080*/  SHF.R.S32.HI R5, RZ, 0x17, R7 ;  /* 0x00000017ff057819 */ /* 0x008fe40000011407 */
[----:B------:R-:W-:Y:S02]  /*0090*/  LOP3.LUT R0, R0, 0xfe, RZ, 0xc0, !PT ;  /* 0x000000fe00007812 */ /* 0x000fe400078ec0ff */
[----:B------:R-:W-:Y:S02]  /*00a0*/  SGXT R5, R5, 0x1 ;  /* 0x000000010505781a */ /* 0x000fe40000000200 */
[----:B------:R-:W-:Y:S02]  /*00b0*/  LEA R0, R7, R0, 0x8 ;  /* 0x0000000007007211 */ /* 0x000fe400078e40ff */
[----:B------:R-:W1:Y:S02]  /*00c0*/  LDC.64 R6, c[0x0][0x218] ;  /* 0x00008600ff067b82 */ /* 0x000e640000000a00 */
[----:B------:R-:W-:-:S04]  /*00d0*/  LEA.HI R5, R5, R0, RZ, 0xa ;  /* 0x0000000005057211 */ /* 0x000fc800078f50ff */
[----:B------:R-:W-:-:S04]  /*00e0*/  LOP3.LUT R5, R5, 0xfffffc00, RZ, 0xc0, !PT ;  /* 0xfffffc0005057812 */ /* 0x000fc800078ec0ff */
[----:B------:R-:W-:Y:S02]  /*00f0*/  IADD3 R13, R0, -R5, RZ ;  /* 0x80000005000d7210 */ /* 0x000fe40007ffe0ff */
[----:B------:R-:W3:Y:S03]  /*0100*/  LDC.64 R4, c[0x0][0x210] ;  /* 0x00008400ff047b82 */ /* 0x000ee60000000a00 */
[----:B--2---:R-:W-:-:S06]  /*0110*/  IMAD.WIDE R2, R13, 0x4, R2 ;  /* 0x000000040d027825 */ /* 0x004fcc00078e0202 */
[----:B------:R-:W2:Y:S01]  /*0120*/  LDG.E.EL.64 R2, desc[UR4][R2.64] ;  /* 0x0000000402027981 */ /* 0x000ea2000c2e1b00 */
[----:B-1----:R-:W-:-:S06]  /*0130*/  IMAD.WIDE R6, R13, 0x4, R6 ;  /* 0x000000040d067825 */ /* 0x002fcc00078e0206 */
[----:B------:R-:W2:Y:S01]  /*0140*/  LDG.E.EL.64 R6, desc[UR4][R6.64] ;  /* 0x0000000406067981 */ /* 0x000ea2000c2e1b00 */
[----:B---3--:R-:W-:-:S06]  /*0150*/  IMAD.WIDE R4, R0, 0x4, R4 ;  /* 0x0000000400047825 */ /* 0x008fcc00078e0204 */
[----:B------:R-:W3:Y:S01]  /*0160*/  LDG.E.64 R4, desc[UR4][R4.64] ;  /* 0x0000000404047981 */ /* 0x000ee2000c1e1b00 */
[----:B----4-:R-:W-:-:S04]  /*0170*/  IMAD.WIDE R8, R13, 0x4, R8 ;  /* 0x000000040d087825 */ /* 0x010fc800078e0208 */
[----:B-----5:R-:W-:Y:S02]  /*0180*/  IMAD.WIDE R10, R13, 0x4, R10 ;  /* 0x000000040d0a7825 */ /* 0x020fe400078e020a */
[----:B------:R-:W4:Y:S04]  /*0190*/  LDG.E.EL.64 R8, desc[UR4][R8.64] ;  /* 0x0000000408087981 */ /* 0x000f28000c2e1b00 */
[----:B------:R-:W4:Y:S01]  /*01a0*/  LDG.E.EL.64 R10, desc[UR4][R10.64] ;  /* 0x000000040a0a7981 */ /* 0x000f22000c2e1b00 */
[----:B------:R-:W-:Y:S01]  /*01b0*/  HFMA2.MMA R15, -RZ, RZ, 1.625, 0 ;  /* 0x3e800000ff0f7435 */ /* 0x000fe200000001ff */
[----:B--2---:R-:W-:Y:S01]  /*01c0*/  FADD R2, R2, 9.9999997473787516356e-06 ;  /* 0x3727c5ac02027421 */ /* 0x004fe20000000000 */
[----:B------:R-:W-:-:S03]  /*01d0*/  FADD R12, R3, 9.9999997473787516356e-06 ;  /* 0x3727c5ac030c7421 */ /* 0x000fc60000000000 */
[----:B------:R1:W2:Y:S08]  /*01e0*/  MUFU.SQRT R13, R2 ;  /* 0x00000002000d7308 */ /* 0x0002b00000002000 */
[----:B------:R-:W5:Y:S01]  /*01f0*/  MUFU.SQRT R14, R12 ;  /* 0x0000000c000e7308 */ /* 0x000f620000002000 */
[----:B-1----:R-:W1:Y:S01]  /*0200*/  LDC.64 R2, c[0x0][0x238] ;  /* 0x00008e00ff027b82 */ /* 0x002e620000000a00 */
[----:B--2---:R-:W-:-:S02]  /*0210*/  FSETP.GT.AND P0, PT, R13, 8.50705917302346158658e+37, PT ;  /* 0x7e8000000d00780b */ /* 0x004fc40003f04000 */
[----:B------:R-:W-:Y:S02]  /*0220*/  FSETP.GEU.AND P2, PT, R13, 1.175494350822287508e-38, PT ;  /* 0x008000000d00780b */ /* 0x000fe40003f4e000 */
[C---:B-----5:R-:W-:Y:S02]  /*0230*/  FSETP.GT.AND P1, PT, R14.reuse, 8.50705917302346158658e+37, PT ;  /* 0x7e8000000e00780b */ /* 0x060fe40003f24000 */
[----:B------:R-:W-:-:S07]  /*0240*/  FSETP.GEU.AND P3, PT, R14, 1.175494350822287508e-38, PT ;  /* 0x008000000e00780b */ /* 0x000fce0003f6e000 */
[----:B------:R-:W-:-:S04]  /*0250*/  @P0 FMUL R13, R13, 0.25 ;  /* 0x3e8000000d0d0820 */ /* 0x000fc80000400000 */
[----:B------:R-:W-:Y:S01]  /*0260*/  @!P2 FMUL R13, R13, 16777216 ;  /* 0x4b8000000d0da820 */ /* 0x000fe20000400000 */
[----:B------:R-:W-:-:S04]  /*0270*/  @P1 FMUL R14, R14, 0.25 ;  /* 0x3e8000000e0e1820 */ /* 0x000fc80000400000 */
[----:B------:R-:W-:Y:S01]  /*0280*/  @!P3 FMUL R14, R14, 16777216 ;  /* 0x4b8000000e0eb820 */ /* 0x000fe20000400000 */
[----:B------:R-:W2:Y:S01]  /*0290*/  MUFU.RCP R13, R13 ;  /* 0x0000000d000d7308 */ /* 0x000ea20000001000 */
[----:B------:R-:W-:-:S07]  /*02a0*/  FSEL R12, R15, 1, P0 ;  /* 0x3f8000000f0c7808 */ /* 0x000fce0000000000 */
[----:B------:R-:W5:Y:S01]  /*02b0*/  MUFU.RCP R14, R14 ;  /* 0x0000000e000e7308 */ /* 0x000f620000001000 */
[----:B------:R-:W-:Y:S01]  /*02c0*/  FSEL R15, R15, 1, P1 ;  /* 0x3f8000000f0f7808 */ /* 0x000fe20000800000 */
[----:B------:R-:W-:Y:S01]  /*02d0*/  @!P2 FMUL R12, R12, 16777216 ;  /* 0x4b8000000c0ca820 */ /* 0x000fe20000400000 */
[----:B---3--:R-:W-:-:S03]  /*02e0*/  FADD R4, R4, -R6 ;  /* 0x8000000604047221 */ /* 0x008fc60000000000 */
[----:B------:R-:W-:Y:S01]  /*02f0*/  @!P3 FMUL R15, R15, 16777216 ;  /* 0x4b8000000f0fb820 */ /* 0x000fe20000400000 */
[----:B------:R-:W-:Y:S01]  /*0300*/  FADD R5, R5, -R7 ;  /* 0x8000000705057221 */ /* 0x000fe20000000000 */
[----:B--2---:R-:W-:Y:S02]  /*0310*/  FMUL R13, R13, R12 ;  /* 0x0000000c0d0d7220 */ /* 0x004fe40000400000 */
[----:B-----5:R-:W-:Y:S02]  /*0320*/  FMUL R6, R14, R15 ;  /* 0x0000000f0e067220 */ /* 0x020fe40000400000 */
[----:B------:R-:W-:Y:S02]  /*0330*/  FMUL R13, R4, R13 ;  /* 0x0000000d040d7220 */ /* 0x000fe40000400000 */
[----:B------:R-:W-:Y:S01]  /*0340*/  FMUL R6, R5, R6 ;  /* 0x0000000605067220 */ /* 0x000fe20000400000 */
[----:B-1----:R-:W-:-:S04]  /*0350*/  IMAD.WIDE R2, R0, 0x4, R2 ;  /* 0x0000000400027825 */ /* 0x002fc800078e0202 */
[----:B----4-:R-:W-:Y:S01]  /*0360*/  FFMA R8, R8, R13, R10 ;  /* 0x0000000d08087223 */ /* 0x010fe2000000000a */
[----:B------:R-:W-:-:S05]  /*0370*/  FFMA R9, R9, R6, R11 ;  /* 0x0000000609097223 */ /* 0x000fca000000000b */
[----:B------:R-:W-:Y:S01]  /*0380*/  STG.E.64 desc[UR4][R2.64], R8 ;  /* 0x0000000802007986 */ /* 0x000fe2000c101b04 */
[----:B------:R-:W-:Y:S05]  /*0390*/  EXIT ;  /* 0x000000000000794d */ /* 0x000fea0003800000 */
.L_x_0:
[----:B------:R-:W-:-:S00]  /*03a0*/  BRA `(.L_x_0) ;  /* 0xfffffffc00fc7947 */ /* 0x000fc0000383ffff */
[----:B------:R-:W-:-:S00]  /*03b0*/  NOP ;  /* 0x0000000000007918 */ /* 0x000fc00000000000 */
        /* <DEDUP_REMOVED lines=12> */
.L_x_1:


//--------------------- .nv.global.init           --------------------------
	.section	.nv.global.init,"aw",@progbits
.nv.global.init:
	.type		_$_str,@object
	.size		_$_str,(_$_str_$_2 - _$_str)
_$_str:
        /*0000*/ 	.byte	0x5f, 0x5f, 0x43, 0x55, 0x44, 0x41, 0x5f, 0x46, 0x54, 0x5a, 0x00
	.type		_$_str_$_2,@object
	.size		_$_str_$_2,(.L_1 - _$_str_$_2)
_$_str_$_2:
        /*000b*/ 	.byte	0x5f, 0x5f, 0x43, 0x55, 0x44, 0x41, 0x5f, 0x50, 0x52, 0x45, 0x43, 0x5f, 0x53, 0x51, 0x52, 0x54
        /*001b*/ 	.byte	0x00
.L_1:


//--------------------- .nv.constant0.triton_poi_fused__native_batch_norm_legit_no_training_12 --------------------------
	.section	.nv.constant0.triton_poi_fused__native_batch_norm_legit_no_training_12,"a",@progbits
	.sectionflags	@""
	.align	4
.nv.constant0.triton_poi_fused__native_batch_norm_legit_no_training_12:
	.zero		580
